//
// Generated by NVIDIA NVVM Compiler
//
// Compiler Build ID: CL-36424714
// Cuda compilation tools, release 13.0, V13.0.88
// Based on NVVM 20.0.0
//

.version 9.0
.target sm_100
.address_size 64

	// .globl	_Z5graphPiS_S_

.visible .entry _Z5graphPiS_S_(
	.param .u64 .ptr .align 1 _Z5graphPiS_S__param_0,
	.param .u64 .ptr .align 1 _Z5graphPiS_S__param_1,
	.param .u64 .ptr .align 1 _Z5graphPiS_S__param_2
)
{
	.reg .pred 	%p<3>;
	.reg .b32 	%r<11>;
	.reg .b64 	%rd<13>;

	ld.param.u64 	%rd4, [_Z5graphPiS_S__param_0];
	ld.param.u64 	%rd5, [_Z5graphPiS_S__param_1];
	ld.param.u64 	%rd3, [_Z5graphPiS_S__param_2];
	cvta.to.global.u64 	%rd1, %rd5;
	cvta.to.global.u64 	%rd6, %rd4;
	mov.u32 	%r1, %tid.x;
	mul.lo.s32 	%r5, %r1, 3;
	mul.wide.u32 	%rd7, %r5, 4;
	add.s64 	%rd2, %rd6, %rd7;
	ld.global.u32 	%r6, [%rd2];
	ld.global.u32 	%r2, [%rd2+4];
	setp.eq.s32 	%p1, %r6, %r2;
	@%p1 bra 	$L__BB0_3;
	ld.global.u32 	%r7, [%rd2+8];
	setp.eq.s32 	%p2, %r2, %r7;
	@%p2 bra 	$L__BB0_3;
	mul.wide.u32 	%rd8, %r1, 4;
	add.s64 	%rd9, %rd1, %rd8;
	ld.global.u32 	%r10, [%rd9];
	bra.uni 	$L__BB0_4;
$L__BB0_3:
	mul.wide.u32 	%rd10, %r1, 4;
	add.s64 	%rd11, %rd1, %rd10;
	mov.b32 	%r10, 0;
	st.global.u32 	[%rd11], %r10;
$L__BB0_4:
	cvta.to.global.u64 	%rd12, %rd3;
	atom.global.add.u32 	%r9, [%rd12], %r10;
	ret;

}


// ===== COMPILED SASS (sm_100) =====

	.target	sm_100

	.elftype	@"ET_EXEC"


//--------------------- .note.nv.tkinfo           --------------------------
	.section	.note.nv.tkinfo,"",@"SHT_NOTE"
	.sectionflags	@"SHF_NOTE_NV_TKINFO"
	.tkinfo
        /*0018*/ 	.word	0x00000002
        /*0030*/ 	.string	""
        /*0030*/ 	.string	"ptxas"
        /*0030*/ 	.string	"Cuda compilation tools, release 13.0, V13.0.88"
        /*0030*/ 	.string	"Build cuda_13.0.r13.0/compiler.36424714_0"
        /*0030*/ 	.string	"-arch sm_100 -m 64 "



//--------------------- .note.nv.cuinfo           --------------------------
	.section	.note.nv.cuinfo,"",@"SHT_NOTE"
	.sectionflags	@"SHF_NOTE_NV_CUINFO"
        /*0018*/ 	.short	0x0002
        /*001a*/ 	.short	0x0064
        /*001c*/ 	.short	0x0082
	.zero		2


//--------------------- .nv.info                  --------------------------
	.section	.nv.info,"",@"SHT_CUDA_INFO"
	.align	4


	//----- nvinfo : EIATTR_REGCOUNT
	.align		4
        /*0000*/ 	.byte	0x04, 0x2f
        /*0002*/ 	.short	(.L_1 - .L_0)
	.align		4
.L_0:
        /*0004*/ 	.word	index@(_Z5graphPiS_S_)
        /*0008*/ 	.word	0x0000000a


	//----- nvinfo : EIATTR_FRAME_SIZE
	.align		4
.L_1:
        /*000c*/ 	.byte	0x04, 0x11
        /*000e*/ 	.short	(.L_3 - .L_2)
	.align		4
.L_2:
        /*0010*/ 	.word	index@(_Z5graphPiS_S_)
        /*0014*/ 	.word	0x00000000


	//----- nvinfo : EIATTR_MIN_STACK_SIZE
	.align		4
.L_3:
        /*0018*/ 	.byte	0x04, 0x12
        /*001a*/ 	.short	(.L_5 - .L_4)
	.align		4
.L_4:
        /*001c*/ 	.word	index@(_Z5graphPiS_S_)
        /*0020*/ 	.word	0x00000000
.L_5:


//--------------------- .nv.compat                --------------------------
	.section	.nv.compat,"",@"SHT_CUDA_COMPAT_INFO"
	.align	4
        /*0000*/ 	.byte	0x02, 0x09, 0x00, 0x00, 0x02, 0x02, 0x01, 0x00, 0x02, 0x05, 0x05, 0x00, 0x03, 0x07, 0x01, 0x01
        /*0010*/ 	.byte	0x02, 0x03, 0x00, 0x00, 0x02, 0x06, 0x01, 0x00, 0x04, 0x0b, 0x08, 0x00, 0x09, 0x00, 0x00, 0x00
        /*0020*/ 	.byte	0x00, 0x00, 0x00, 0x00


//--------------------- .nv.info._Z5graphPiS_S_   --------------------------
	.section	.nv.info._Z5graphPiS_S_,"",@"SHT_CUDA_INFO"
	.sectionflags	@""
	.align	4


	//----- nvinfo : EIATTR_CUDA_API_VERSION
	.align		4
        /*0000*/ 	.byte	0x04, 0x37
        /*0002*/ 	.short	(.L_7 - .L_6)
.L_6:
        /*0004*/ 	.word	0x00000082


	//----- nvinfo : EIATTR_KPARAM_INFO
	.align		4
.L_7:
        /*0008*/ 	.byte	0x04, 0x17
        /*000a*/ 	.short	(.L_9 - .L_8)
.L_8:
        /*000c*/ 	.word	0x00000000
        /*0010*/ 	.short	0x0002
        /*0012*/ 	.short	0x0010
        /*0014*/ 	.byte	0x00, 0xf5, 0x21, 0x00


	//----- nvinfo : EIATTR_KPARAM_INFO
	.align		4
.L_9:
        /*0018*/ 	.byte	0x04, 0x17
        /*001a*/ 	.short	(.L_11 - .L_10)
.L_10:
        /*001c*/ 	.word	0x00000000
        /*0020*/ 	.short	0x0001
        /*0022*/ 	.short	0x0008
        /*0024*/ 	.byte	0x00, 0xf5, 0x21, 0x00


	//----- nvinfo : EIATTR_KPARAM_INFO
	.align		4
.L_11:
        /*0028*/ 	.byte	0x04, 0x17
        /*002a*/ 	.short	(.L_13 - .L_12)
.L_12:
        /*002c*/ 	.word	0x00000000
        /*0030*/ 	.short	0x0000
        /*0032*/ 	.short	0x0000
        /*0034*/ 	.byte	0x00, 0xf5, 0x21, 0x00


	//----- nvinfo : EIATTR_SPARSE_MMA_MASK
	.align		4
.L_13:
        /*0038*/ 	.byte	0x03, 0x50
        /*003a*/ 	.short	0x0000


	//----- nvinfo : EIATTR_MAXREG_COUNT
	.align		4
        /*003c*/ 	.byte	0x03, 0x1b
        /*003e*/ 	.short	0x00ff


	//----- nvinfo : EIATTR_MERCURY_ISA_VERSION
	.align		4
        /*0040*/ 	.byte	0x03, 0x5f
        /*0042*/ 	.short	0x0101


	//----- nvinfo : EIATTR_INT_WARP_WIDE_INSTR_OFFSETS
	.align		4
        /*0044*/ 	.byte	0x04, 0x31
        /*0046*/ 	.short	(.L_15 - .L_14)


	//   ....[0]....
.L_14:
        /*0048*/ 	.word	0x000001c0


	//   ....[1]....
        /*004c*/ 	.word	0x000001e0


	//----- nvinfo : EIATTR_VRC_CTA_INIT_COUNT
	.align		4
.L_15:
        /*0050*/ 	.byte	0x02, 0x4a
	.zero		1
	.zero		1


	//----- nvinfo : EIATTR_EXIT_INSTR_OFFSETS
	.align		4
        /*0054*/ 	.byte	0x04, 0x1c
        /*0056*/ 	.short	(.L_17 - .L_16)


	//   ....[0]....
.L_16:
        /*0058*/ 	.word	0x00000230


	//----- nvinfo : EIATTR_CRS_STACK_SIZE
	.align		4
.L_17:
        /*005c*/ 	.byte	0x04, 0x1e
        /*005e*/ 	.short	(.L_19 - .L_18)
.L_18:
        /*0060*/ 	.word	0x00000000


	//----- nvinfo : EIATTR_CBANK_PARAM_SIZE
	.align		4
.L_19:
        /*0064*/ 	.byte	0x03, 0x19
        /*0066*/ 	.short	0x0018


	//----- nvinfo : EIATTR_PARAM_CBANK
	.align		4
        /*0068*/ 	.byte	0x04, 0x0a
        /*006a*/ 	.short	(.L_21 - .L_20)
	.align		4
.L_20:
        /*006c*/ 	.word	index@(.nv.constant0._Z5graphPiS_S_)
        /*0070*/ 	.short	0x0380
        /*0072*/ 	.short	0x0018


	//----- nvinfo : EIATTR_SW_WAR
	.align		4
.L_21:
        /*0074*/ 	.byte	0x04, 0x36
        /*0076*/ 	.short	(.L_23 - .L_22)
.L_22:
        /*0078*/ 	.word	0x00000008
.L_23:


//--------------------- .nv.callgraph             --------------------------
	.section	.nv.callgraph,"",@"SHT_CUDA_CALLGRAPH"
	.align	4
	.sectionentsize	8
	.align		4
        /*0000*/ 	.word	0x00000000
	.align		4
        /*0004*/ 	.word	0xffffffff
	.align		4
        /*0008*/ 	.word	0x00000000
	.align		4
        /*000c*/ 	.word	0xfffffffe
	.align		4
        /*0010*/ 	.word	0x00000000
	.align		4
        /*0014*/ 	.word	0xfffffffd
	.align		4
        /*0018*/ 	.word	0x00000000
	.align		4
        /*001c*/ 	.word	0xfffffffc


//--------------------- .text._Z5graphPiS_S_      --------------------------
	.section	.text._Z5graphPiS_S_,"ax",@progbits
	.align	128
        .global         _Z5graphPiS_S_
        .type           _Z5graphPiS_S_,@function
        .size           _Z5graphPiS_S_,(.L_x_5 - _Z5graphPiS_S_)
        .other          _Z5graphPiS_S_,@"STO_CUDA_ENTRY STV_DEFAULT"
_Z5graphPiS_S_:
.text._Z5graphPiS_S_:
[----:B------:R-:W-:Y:S01]  /*0000*/  LDC R1, c[0x0][0x37c] ;  /* 0x0000df00ff017b82 */ /* 0x000fe20000000800 */
[----:B------:R-:W0:Y:S07]  /*0010*/  S2R R7, SR_TID.X ;  /* 0x0000000000077919 */ /* 0x000e2e0000002100 */
[----:B------:R-:W1:Y:S01]  /*0020*/  LDC.64 R2, c[0x0][0x380] ;  /* 0x0000e000ff027b82 */ /* 0x000e620000000a00 */
[----:B------:R-:W2:Y:S01]  /*0030*/  LDCU.64 UR6, c[0x0][0x358] ;  /* 0x00006b00ff0677ac */ /* 0x000ea20008000a00 */
[----:B0-----:R-:W-:-:S04]  /*0040*/  IMAD R5, R7, 0x3, RZ ;  /* 0x0000000307057824 */ /* 0x001fc800078e02ff */
[----:B-1----:R-:W-:-:S05]  /*0050*/  IMAD.WIDE.U32 R2, R5, 0x4, R2 ;  /* 0x0000000405027825 */ /* 0x002fca00078e0002 */
[----:B--2---:R-:W2:Y:S04]  /*0060*/  LDG.E R0, desc[UR6][R2.64] ;  /* 0x0000000602007981 */ /* 0x004ea8000c1e1900 */
[----:B------:R-:W2:Y:S01]  /*0070*/  LDG.E R5, desc[UR6][R2.64+0x4] ;  /* 0x0000040602057981 */ /* 0x000ea2000c1e1900 */
[----:B------:R-:W-:Y:S04]  /*0080*/  BSSY.RECONVERGENT B0, `(.L_x_0) ;  /* 0x0000011000007945 */ /* 0x000fe80003800200 */
[----:B------:R-:W-:Y:S01]  /*0090*/  BSSY.RELIABLE B1, `(.L_x_1) ;  /* 0x000000b000017945 */ /* 0x000fe20003800100 */
[----:B--2---:R-:W-:-:S13]  /*00a0*/  ISETP.NE.AND P0, PT, R0, R5, PT ;  /* 0x000000050000720c */ /* 0x004fda0003f05270 */
[----:B------:R-:W-:Y:S05]  /*00b0*/  @!P0 BRA `(.L_x_2) ;  /* 0x0000000000208947 */ /* 0x000fea0003800000 */
[----:B------:R-:W2:Y:S02]  /*00c0*/  LDG.E R2, desc[UR6][R2.64+0x8] ;  /* 0x0000080602027981 */ /* 0x000ea4000c1e1900 */
[----:B--2---:R-:W-:-:S13]  /*00d0*/  ISETP.NE.AND P0, PT, R5, R2, PT ;  /* 0x000000020500720c */ /* 0x004fda0003f05270 */
[----:B------:R-:W-:Y:S05]  /*00e0*/  @P0 BREAK.RELIABLE B1 ;  /* 0x0000000000010942 */ /* 0x000fea0003800100 */
[----:B------:R-:W-:Y:S05]  /*00f0*/  @!P0 BRA `(.L_x_2) ;  /* 0x0000000000108947 */ /* 0x000fea0003800000 */
[----:B------:R-:W0:Y:S02]  /*0100*/  LDC.64 R2, c[0x0][0x388] ;  /* 0x0000e200ff027b82 */ /* 0x000e240000000a00 */
[----:B0-----:R-:W-:-:S05]  /*0110*/  IMAD.WIDE.U32 R2, R7, 0x4, R2 ;  /* 0x0000000407027825 */ /* 0x001fca00078e0002 */
[----:B------:R0:W5:Y:S01]  /*0120*/  LDG.E R0, desc[UR6][R2.64] ;  /* 0x0000000602007981 */ /* 0x000162000c1e1900 */
[----:B------:R-:W-:Y:S05]  /*0130*/  BRA `(.L_x_3) ;  /* 0x0000000000147947 */ /* 0x000fea0003800000 */
.L_x_2:
[----:B------:R-:W-:Y:S05]  /*0140*/  BSYNC.RELIABLE B1 ;  /* 0x0000000000017941 */ /* 0x000fea0003800100 */
.L_x_1:
[----:B------:R-:W0:Y:S01]  /*0150*/  LDC.64 R2, c[0x0][0x388] ;  /* 0x0000e200ff027b82 */ /* 0x000e220000000a00 */
[----:B------:R-:W-:Y:S02]  /*0160*/  HFMA2 R0, -RZ, RZ, 0, 0 ;  /* 0x00000000ff007431 */ /* 0x000fe400000001ff */
[----:B0-----:R-:W-:-:S05]  /*0170*/  IMAD.WIDE.U32 R2, R7, 0x4, R2 ;  /* 0x0000000407027825 */ /* 0x001fca00078e0002 */
[----:B------:R1:W-:Y:S02]  /*0180*/  STG.E desc[UR6][R2.64], RZ ;  /* 0x000000ff02007986 */ /* 0x0003e4000c101906 */
.L_x_3:
[----:B------:R-:W-:Y:S05]  /*0190*/  BSYNC.RECONVERGENT B0 ;  /* 0x0000000000007941 */ /* 0x000fea0003800200 */
.L_x_0:
[----:B------:R-:W-:Y:S05]  /*01a0*/  WARPSYNC.ALL ;  /* 0x0000000000007948 */ /* 0x000fea0003800000 */
[----:B------:R-:W2:Y:S01]  /*01b0*/  S2R R4, SR_LANEID ;  /* 0x0000000000047919 */ /* 0x000ea20000000000 */
[----:B-----5:R-:W3:Y:S08]  /*01c0*/  REDUX.SUM UR5, R0 ;  /* 0x00000000000573c4 */ /* 0x020ef0000000c000 */
[----:B01----:R-:W0:Y:S01]  /*01d0*/  LDC.64 R2, c[0x0][0x390] ;  /* 0x0000e400ff027b82 */ /* 0x003e220000000a00 */
[----:B------:R-:W-:-:S02]  /*01e0*/  VOTEU.ANY UR4, UPT, PT ;  /* 0x0000000000047886 */ /* 0x000fc400038e0100 */
[----:B------:R-:W-:Y:S01]  /*01f0*/  UFLO.U32 UR4, UR4 ;  /* 0x00000004000472bd */ /* 0x000fe200080e0000 */
[----:B---3--:R-:W-:-:S05]  /*0200*/  MOV R5, UR5 ;  /* 0x0000000500057c02 */ /* 0x008fca0008000f00 */
[----:B--2---:R-:W-:-:S13]  /*0210*/  ISETP.EQ.U32.AND P0, PT, R4, UR4, PT ;  /* 0x0000000404007c0c */ /* 0x004fda000bf02070 */
[----:B0-----:R-:W-:Y:S01]  /*0220*/  @P0 REDG.E.ADD.STRONG.GPU desc[UR6][R2.64], R5 ;  /* 0x000000050200098e */ /* 0x001fe2000c12e106 */
[----:B------:R-:W-:Y:S05]  /*0230*/  EXIT ;  /* 0x000000000000794d */ /* 0x000fea0003800000 */
.L_x_4:
[----:B------:R-:W-:-:S00]  /*0240*/  BRA `(.L_x_4) ;  /* 0xfffffffc00fc7947 */ /* 0x000fc0000383ffff */
[----:B------:R-:W-:-:S00]  /*0250*/  NOP ;  /* 0x0000000000007918 */ /* 0x000fc00000000000 */
        /* <DEDUP_REMOVED lines=10> */
.L_x_5:


//--------------------- .nv.shared.reserved.0     --------------------------
	.section	.nv.shared.reserved.0,"aw",@nobits
	.weak		__nv_reservedSMEM_offset_0_alias
	.size		__nv_reservedSMEM_offset_0_alias, 0, 64
	.other		__nv_reservedSMEM_offset_0_alias,@"STO_CUDA_RESERVED_SHARED STV_DEFAULT"
__nv_reservedSMEM_offset_0_alias:
	.zero		0
	.zero		64


//--------------------- .nv.constant0._Z5graphPiS_S_ --------------------------
	.section	.nv.constant0._Z5graphPiS_S_,"a",@progbits
	.sectionflags	@""
	.align	4
.nv.constant0._Z5graphPiS_S_:
	.zero		920


//--------------------- SYMBOLS --------------------------

	.type		.nv.reservedSmem.offset0,@object
	.size		.nv.reservedSmem.offset0,0x4
